//
// Generated by NVIDIA NVVM Compiler
//
// Compiler Build ID: CL-36424714
// Cuda compilation tools, release 13.0, V13.0.88
// Based on NVVM 20.0.0
//

.version 9.0
.target sm_100
.address_size 64

	// .globl	_Z8myKernelPfi

.visible .entry _Z8myKernelPfi(
	.param .u64 .ptr .align 1 _Z8myKernelPfi_param_0,
	.param .u32 _Z8myKernelPfi_param_1
)
{
	.reg .pred 	%p<2>;
	.reg .b32 	%r<6>;
	.reg .b32 	%f<3>;
	.reg .b64 	%rd<5>;

	ld.param.u64 	%rd1, [_Z8myKernelPfi_param_0];
	ld.param.u32 	%r2, [_Z8myKernelPfi_param_1];
	mov.u32 	%r3, %ctaid.x;
	mov.u32 	%r4, %ntid.x;
	mov.u32 	%r5, %tid.x;
	mad.lo.s32 	%r1, %r3, %r4, %r5;
	setp.ge.s32 	%p1, %r1, %r2;
	@%p1 bra 	$L__BB0_2;
	cvta.to.global.u64 	%rd2, %rd1;
	mul.wide.s32 	%rd3, %r1, 4;
	add.s64 	%rd4, %rd2, %rd3;
	ld.global.f32 	%f1, [%rd4];
	add.f32 	%f2, %f1, %f1;
	st.global.f32 	[%rd4], %f2;
$L__BB0_2:
	ret;

}
	// .globl	_Z29stream_ordered_memory_examplev
.visible .entry _Z29stream_ordered_memory_examplev()
{


	ret;

}
	// .globl	_Z11tma_examplev
.visible .entry _Z11tma_examplev()
{


	ret;

}


// ===== COMPILED SASS (sm_100) =====

	.target	sm_100

	.elftype	@"ET_EXEC"


//--------------------- .note.nv.tkinfo           --------------------------
	.section	.note.nv.tkinfo,"",@"SHT_NOTE"
	.sectionflags	@"SHF_NOTE_NV_TKINFO"
	.tkinfo
        /*0018*/ 	.word	0x00000002
        /*0030*/ 	.string	""
        /*0030*/ 	.string	"ptxas"
        /*0030*/ 	.string	"Cuda compilation tools, release 13.0, V13.0.88"
        /*0030*/ 	.string	"Build cuda_13.0.r13.0/compiler.36424714_0"
        /*0030*/ 	.string	"-arch sm_100 -m 64 "



//--------------------- .note.nv.cuinfo           --------------------------
	.section	.note.nv.cuinfo,"",@"SHT_NOTE"
	.sectionflags	@"SHF_NOTE_NV_CUINFO"
        /*0018*/ 	.short	0x0002
        /*001a*/ 	.short	0x0064
        /*001c*/ 	.short	0x0082
	.zero		2


//--------------------- .nv.info                  --------------------------
	.section	.nv.info,"",@"SHT_CUDA_INFO"
	.align	4


	//----- nvinfo : EIATTR_REGCOUNT
	.align		4
        /*0000*/ 	.byte	0x04, 0x2f
        /*0002*/ 	.short	(.L_1 - .L_0)
	.align		4
.L_0:
        /*0004*/ 	.word	index@(_Z8myKernelPfi)
        /*0008*/ 	.word	0x00000008


	//----- nvinfo : EIATTR_FRAME_SIZE
	.align		4
.L_1:
        /*000c*/ 	.byte	0x04, 0x11
        /*000e*/ 	.short	(.L_3 - .L_2)
	.align		4
.L_2:
        /*0010*/ 	.word	index@(_Z8myKernelPfi)
        /*0014*/ 	.word	0x00000000


	//----- nvinfo : EIATTR_REGCOUNT
	.align		4
.L_3:
        /*0018*/ 	.byte	0x04, 0x2f
        /*001a*/ 	.short	(.L_5 - .L_4)
	.align		4
.L_4:
        /*001c*/ 	.word	index@(_Z29stream_ordered_memory_examplev)
        /*0020*/ 	.word	0x00000004


	//----- nvinfo : EIATTR_FRAME_SIZE
	.align		4
.L_5:
        /*0024*/ 	.byte	0x04, 0x11
        /*0026*/ 	.short	(.L_7 - .L_6)
	.align		4
.L_6:
        /*0028*/ 	.word	index@(_Z29stream_ordered_memory_examplev)
        /*002c*/ 	.word	0x00000000


	//----- nvinfo : EIATTR_REGCOUNT
	.align		4
.L_7:
        /*0030*/ 	.byte	0x04, 0x2f
        /*0032*/ 	.short	(.L_9 - .L_8)
	.align		4
.L_8:
        /*0034*/ 	.word	index@(_Z11tma_examplev)
        /*0038*/ 	.word	0x00000004


	//----- nvinfo : EIATTR_FRAME_SIZE
	.align		4
.L_9:
        /*003c*/ 	.byte	0x04, 0x11
        /*003e*/ 	.short	(.L_11 - .L_10)
	.align		4
.L_10:
        /*0040*/ 	.word	index@(_Z11tma_examplev)
        /*0044*/ 	.word	0x00000000


	//----- nvinfo : EIATTR_MIN_STACK_SIZE
	.align		4
.L_11:
        /*0048*/ 	.byte	0x04, 0x12
        /*004a*/ 	.short	(.L_13 - .L_12)
	.align		4
.L_12:
        /*004c*/ 	.word	index@(_Z11tma_examplev)
        /*0050*/ 	.word	0x00000000


	//----- nvinfo : EIATTR_MIN_STACK_SIZE
	.align		4
.L_13:
        /*0054*/ 	.byte	0x04, 0x12
        /*0056*/ 	.short	(.L_15 - .L_14)
	.align		4
.L_14:
        /*0058*/ 	.word	index@(_Z29stream_ordered_memory_examplev)
        /*005c*/ 	.word	0x00000000


	//----- nvinfo : EIATTR_MIN_STACK_SIZE
	.align		4
.L_15:
        /*0060*/ 	.byte	0x04, 0x12
        /*0062*/ 	.short	(.L_17 - .L_16)
	.align		4
.L_16:
        /*0064*/ 	.word	index@(_Z8myKernelPfi)
        /*0068*/ 	.word	0x00000000
.L_17:


//--------------------- .nv.compat                --------------------------
	.section	.nv.compat,"",@"SHT_CUDA_COMPAT_INFO"
	.align	4
        /*0000*/ 	.byte	0x02, 0x09, 0x00, 0x00, 0x02, 0x02, 0x01, 0x00, 0x02, 0x05, 0x05, 0x00, 0x03, 0x07, 0x01, 0x01
        /*0010*/ 	.byte	0x02, 0x03, 0x00, 0x00, 0x02, 0x06, 0x01, 0x00, 0x04, 0x0b, 0x08, 0x00, 0x09, 0x00, 0x00, 0x00
        /*0020*/ 	.byte	0x00, 0x00, 0x00, 0x00


//--------------------- .nv.info._Z11tma_examplev --------------------------
	.section	.nv.info._Z11tma_examplev,"",@"SHT_CUDA_INFO"
	.sectionflags	@""
	.align	4


	//----- nvinfo : EIATTR_CUDA_API_VERSION
	.align		4
        /*0000*/ 	.byte	0x04, 0x37
        /*0002*/ 	.short	(.L_19 - .L_18)
.L_18:
        /*0004*/ 	.word	0x00000082


	//----- nvinfo : EIATTR_SPARSE_MMA_MASK
	.align		4
.L_19:
        /*0008*/ 	.byte	0x03, 0x50
        /*000a*/ 	.short	0x0000


	//----- nvinfo : EIATTR_MAXREG_COUNT
	.align		4
        /*000c*/ 	.byte	0x03, 0x1b
        /*000e*/ 	.short	0x00ff


	//----- nvinfo : EIATTR_MERCURY_ISA_VERSION
	.align		4
        /*0010*/ 	.byte	0x03, 0x5f
        /*0012*/ 	.short	0x0101


	//----- nvinfo : EIATTR_VRC_CTA_INIT_COUNT
	.align		4
        /*0014*/ 	.byte	0x02, 0x4a
	.zero		1
	.zero		1


	//----- nvinfo : EIATTR_EXIT_INSTR_OFFSETS
	.align		4
        /*0018*/ 	.byte	0x04, 0x1c
        /*001a*/ 	.short	(.L_21 - .L_20)


	//   ....[0]....
.L_20:
        /*001c*/ 	.word	0x00000010


	//----- nvinfo : EIATTR_SW_WAR
	.align		4
.L_21:
        /*0020*/ 	.byte	0x04, 0x36
        /*0022*/ 	.short	(.L_23 - .L_22)
.L_22:
        /*0024*/ 	.word	0x00000008
.L_23:


//--------------------- .nv.info._Z29stream_ordered_memory_examplev --------------------------
	.section	.nv.info._Z29stream_ordered_memory_examplev,"",@"SHT_CUDA_INFO"
	.sectionflags	@""
	.align	4


	//----- nvinfo : EIATTR_CUDA_API_VERSION
	.align		4
        /*0000*/ 	.byte	0x04, 0x37
        /*0002*/ 	.short	(.L_25 - .L_24)
.L_24:
        /*0004*/ 	.word	0x00000082


	//----- nvinfo : EIATTR_SPARSE_MMA_MASK
	.align		4
.L_25:
        /*0008*/ 	.byte	0x03, 0x50
        /*000a*/ 	.short	0x0000


	//----- nvinfo : EIATTR_MAXREG_COUNT
	.align		4
        /*000c*/ 	.byte	0x03, 0x1b
        /*000e*/ 	.short	0x00ff


	//----- nvinfo : EIATTR_MERCURY_ISA_VERSION
	.align		4
        /*0010*/ 	.byte	0x03, 0x5f
        /*0012*/ 	.short	0x0101


	//----- nvinfo : EIATTR_VRC_CTA_INIT_COUNT
	.align		4
        /*0014*/ 	.byte	0x02, 0x4a
	.zero		1
	.zero		1


	//----- nvinfo : EIATTR_EXIT_INSTR_OFFSETS
	.align		4
        /*0018*/ 	.byte	0x04, 0x1c
        /*001a*/ 	.short	(.L_27 - .L_26)


	//   ....[0]....
.L_26:
        /*001c*/ 	.word	0x00000010


	//----- nvinfo : EIATTR_SW_WAR
	.align		4
.L_27:
        /*0020*/ 	.byte	0x04, 0x36
        /*0022*/ 	.short	(.L_29 - .L_28)
.L_28:
        /*0024*/ 	.word	0x00000008
.L_29:


//--------------------- .nv.info._Z8myKernelPfi   --------------------------
	.section	.nv.info._Z8myKernelPfi,"",@"SHT_CUDA_INFO"
	.sectionflags	@""
	.align	4


	//----- nvinfo : EIATTR_CUDA_API_VERSION
	.align		4
        /*0000*/ 	.byte	0x04, 0x37
        /*0002*/ 	.short	(.L_31 - .L_30)
.L_30:
        /*0004*/ 	.word	0x00000082


	//----- nvinfo : EIATTR_KPARAM_INFO
	.align		4
.L_31:
        /*0008*/ 	.byte	0x04, 0x17
        /*000a*/ 	.short	(.L_33 - .L_32)
.L_32:
        /*000c*/ 	.word	0x00000000
        /*0010*/ 	.short	0x0001
        /*0012*/ 	.short	0x0008
        /*0014*/ 	.byte	0x00, 0xf0, 0x11, 0x00


	//----- nvinfo : EIATTR_KPARAM_INFO
	.align		4
.L_33:
        /*0018*/ 	.byte	0x04, 0x17
        /*001a*/ 	.short	(.L_35 - .L_34)
.L_34:
        /*001c*/ 	.word	0x00000000
        /*0020*/ 	.short	0x0000
        /*0022*/ 	.short	0x0000
        /*0024*/ 	.byte	0x00, 0xf5, 0x21, 0x00


	//----- nvinfo : EIATTR_SPARSE_MMA_MASK
	.align		4
.L_35:
        /*0028*/ 	.byte	0x03, 0x50
        /*002a*/ 	.short	0x0000


	//----- nvinfo : EIATTR_MAXREG_COUNT
	.align		4
        /*002c*/ 	.byte	0x03, 0x1b
        /*002e*/ 	.short	0x00ff


	//----- nvinfo : EIATTR_MERCURY_ISA_VERSION
	.align		4
        /*0030*/ 	.byte	0x03, 0x5f
        /*0032*/ 	.short	0x0101


	//----- nvinfo : EIATTR_VRC_CTA_INIT_COUNT
	.align		4
        /*0034*/ 	.byte	0x02, 0x4a
	.zero		1
	.zero		1


	//----- nvinfo : EIATTR_EXIT_INSTR_OFFSETS
	.align		4
        /*0038*/ 	.byte	0x04, 0x1c
        /*003a*/ 	.short	(.L_37 - .L_36)


	//   ....[0]....
.L_36:
        /*003c*/ 	.word	0x00000070


	//   ....[1]....
        /*0040*/ 	.word	0x000000e0


	//----- nvinfo : EIATTR_CBANK_PARAM_SIZE
	.align		4
.L_37:
        /*0044*/ 	.byte	0x03, 0x19
        /*0046*/ 	.short	0x000c


	//----- nvinfo : EIATTR_PARAM_CBANK
	.align		4
        /*0048*/ 	.byte	0x04, 0x0a
        /*004a*/ 	.short	(.L_39 - .L_38)
	.align		4
.L_38:
        /*004c*/ 	.word	index@(.nv.constant0._Z8myKernelPfi)
        /*0050*/ 	.short	0x0380
        /*0052*/ 	.short	0x000c


	//----- nvinfo : EIATTR_SW_WAR
	.align		4
.L_39:
        /*0054*/ 	.byte	0x04, 0x36
        /*0056*/ 	.short	(.L_41 - .L_40)
.L_40:
        /*0058*/ 	.word	0x00000008
.L_41:


//--------------------- .nv.callgraph             --------------------------
	.section	.nv.callgraph,"",@"SHT_CUDA_CALLGRAPH"
	.align	4
	.sectionentsize	8
	.align		4
        /*0000*/ 	.word	0x00000000
	.align		4
        /*0004*/ 	.word	0xffffffff
	.align		4
        /*0008*/ 	.word	0x00000000
	.align		4
        /*000c*/ 	.word	0xfffffffe
	.align		4
        /*0010*/ 	.word	0x00000000
	.align		4
        /*0014*/ 	.word	0xfffffffd
	.align		4
        /*0018*/ 	.word	0x00000000
	.align		4
        /*001c*/ 	.word	0xfffffffc


//--------------------- .text._Z11tma_examplev    --------------------------
	.section	.text._Z11tma_examplev,"ax",@progbits
	.align	128
        .global         _Z11tma_examplev
        .type           _Z11tma_examplev,@function
        .size           _Z11tma_examplev,(.L_x_3 - _Z11tma_examplev)
        .other          _Z11tma_examplev,@"STO_CUDA_ENTRY STV_DEFAULT"
_Z11tma_examplev:
.text._Z11tma_examplev:
[----:B------:R-:W-:Y:S01]  /*0000*/  LDC R1, c[0x0][0x37c] ;  /* 0x0000df00ff017b82 */ /* 0x000fe20000000800 */
[----:B------:R-:W-:Y:S05]  /*0010*/  EXIT ;  /* 0x000000000000794d */ /* 0x000fea0003800000 */
.L_x_0:
[----:B------:R-:W-:-:S00]  /*0020*/  BRA `(.L_x_0) ;  /* 0xfffffffc00fc7947 */ /* 0x000fc0000383ffff */
[----:B------:R-:W-:-:S00]  /*0030*/  NOP ;  /* 0x0000000000007918 */ /* 0x000fc00000000000 */
        /* <DEDUP_REMOVED lines=12> */
.L_x_3:


//--------------------- .text._Z29stream_ordered_memory_examplev --------------------------
	.section	.text._Z29stream_ordered_memory_examplev,"ax",@progbits
	.align	128
        .global         _Z29stream_ordered_memory_examplev
        .type           _Z29stream_ordered_memory_examplev,@function
        .size           _Z29stream_ordered_memory_examplev,(.L_x_4 - _Z29stream_ordered_memory_examplev)
        .other          _Z29stream_ordered_memory_examplev,@"STO_CUDA_ENTRY STV_DEFAULT"
_Z29stream_ordered_memory_examplev:
.text._Z29stream_ordered_memory_examplev:
[----:B------:R-:W-:Y:S01]  /*0000*/  LDC R1, c[0x0][0x37c] ;  /* 0x0000df00ff017b82 */ /* 0x000fe20000000800 */
[----:B------:R-:W-:Y:S05]  /*0010*/  EXIT ;  /* 0x000000000000794d */ /* 0x000fea0003800000 */
.L_x_1:
        /* <DEDUP_REMOVED lines=14> */
.L_x_4:


//--------------------- .text._Z8myKernelPfi      --------------------------
	.section	.text._Z8myKernelPfi,"ax",@progbits
	.align	128
        .global         _Z8myKernelPfi
        .type           _Z8myKernelPfi,@function
        .size           _Z8myKernelPfi,(.L_x_5 - _Z8myKernelPfi)
        .other          _Z8myKernelPfi,@"STO_CUDA_ENTRY STV_DEFAULT"
_Z8myKernelPfi:
.text._Z8myKernelPfi:
[----:B------:R-:W-:Y:S01]  /*0000*/  LDC R1, c[0x0][0x37c] ;  /* 0x0000df00ff017b82 */ /* 0x000fe20000000800 */
[----:B------:R-:W0:Y:S07]  /*0010*/  S2R R0, SR_TID.X ;  /* 0x0000000000007919 */ /* 0x000e2e0000002100 */
[----:B------:R-:W0:Y:S01]  /*0020*/  S2UR UR4, SR_CTAID.X ;  /* 0x00000000000479c3 */ /* 0x000e220000002500 */
[----:B------:R-:W1:Y:S07]  /*0030*/  LDCU UR5, c[0x0][0x388] ;  /* 0x00007100ff0577ac */ /* 0x000e6e0008000800 */
[----:B------:R-:W0:Y:S02]  /*0040*/  LDC R5, c[0x0][0x360] ;  /* 0x0000d800ff057b82 */ /* 0x000e240000000800 */
[----:B0-----:R-:W-:-:S05]  /*0050*/  IMAD R5, R5, UR4, R0 ;  /* 0x0000000405057c24 */ /* 0x001fca000f8e0200 */
[----:B-1----:R-:W-:-:S13]  /*0060*/  ISETP.GE.AND P0, PT, R5, UR5, PT ;  /* 0x0000000505007c0c */ /* 0x002fda000bf06270 */
[----:B------:R-:W-:Y:S05]  /*0070*/  @P0 EXIT ;  /* 0x000000000000094d */ /* 0x000fea0003800000 */
[----:B------:R-:W0:Y:S01]  /*0080*/  LDC.64 R2, c[0x0][0x380] ;  /* 0x0000e000ff027b82 */ /* 0x000e220000000a00 */
[----:B------:R-:W1:Y:S01]  /*0090*/  LDCU.64 UR4, c[0x0][0x358] ;  /* 0x00006b00ff0477ac */ /* 0x000e620008000a00 */
[----:B0-----:R-:W-:-:S05]  /*00a0*/  IMAD.WIDE R2, R5, 0x4, R2 ;  /* 0x0000000405027825 */ /* 0x001fca00078e0202 */
[----:B-1----:R-:W2:Y:S02]  /*00b0*/  LDG.E R0, desc[UR4][R2.64] ;  /* 0x0000000402007981 */ /* 0x002ea4000c1e1900 */
[----:B--2---:R-:W-:-:S05]  /*00c0*/  FADD R5, R0, R0 ;  /* 0x0000000000057221 */ /* 0x004fca0000000000 */
[----:B------:R-:W-:Y:S01]  /*00d0*/  STG.E desc[UR4][R2.64], R5 ;  /* 0x0000000502007986 */ /* 0x000fe2000c101904 */
[----:B------:R-:W-:Y:S05]  /*00e0*/  EXIT ;  /* 0x000000000000794d */ /* 0x000fea0003800000 */
.L_x_2:
        /* <DEDUP_REMOVED lines=9> */
.L_x_5:


//--------------------- .nv.shared.reserved.0     --------------------------
	.section	.nv.shared.reserved.0,"aw",@nobits
	.weak		__nv_reservedSMEM_offset_0_alias
	.size		__nv_reservedSMEM_offset_0_alias, 0, 64
	.other		__nv_reservedSMEM_offset_0_alias,@"STO_CUDA_RESERVED_SHARED STV_DEFAULT"
__nv_reservedSMEM_offset_0_alias:
	.zero		0
	.zero		64


//--------------------- .nv.constant0._Z11tma_examplev --------------------------
	.section	.nv.constant0._Z11tma_examplev,"a",@progbits
	.sectionflags	@""
	.align	4
.nv.constant0._Z11tma_examplev:
	.zero		896


//--------------------- .nv.constant0._Z29stream_ordered_memory_examplev --------------------------
	.section	.nv.constant0._Z29stream_ordered_memory_examplev,"a",@progbits
	.sectionflags	@""
	.align	4
.nv.constant0._Z29stream_ordered_memory_examplev:
	.zero		896


//--------------------- .nv.constant0._Z8myKernelPfi --------------------------
	.section	.nv.constant0._Z8myKernelPfi,"a",@progbits
	.sectionflags	@""
	.align	4
.nv.constant0._Z8myKernelPfi:
	.zero		908


//--------------------- SYMBOLS --------------------------

	.type		.nv.reservedSmem.offset0,@object
	.size		.nv.reservedSmem.offset0,0x4
